	.headerflags	@"EF_CUDA_TEXMODE_UNIFIED EF_CUDA_64BIT_ADDRESS EF_CUDA_ACCELERATORS EF_CUDA_SM90 EF_CUDA_VIRTUAL_SM(EF_CUDA_SM90)"
	.elftype	@"ET_EXEC"


//--------------------- .nv.info                  --------------------------
	.section	.nv.info,"",@"SHT_CUDA_INFO"
	.align	4


	//----- nvinfo : EIATTR_REGCOUNT
	.align		4
        /*0000*/ 	.byte	0x04, 0x2f
        /*0002*/ 	.short	(.L_1 - .L_0)
	.align		4
.L_0:
        /*0004*/ 	.word	index@(triton_poi_fused_cat_26)
        /*0008*/ 	.word	0x00000020


	//----- nvinfo : EIATTR_MIN_STACK_SIZE
	.align		4
.L_1:
        /*000c*/ 	.byte	0x04, 0x12
        /*000e*/ 	.short	(.L_3 - .L_2)
	.align		4
.L_2:
        /*0010*/ 	.word	index@(triton_poi_fused_cat_26)
        /*0014*/ 	.word	0x00000000


	//----- nvinfo : EIATTR_FRAME_SIZE
	.align		4
.L_3:
        /*0018*/ 	.byte	0x04, 0x11
        /*001a*/ 	.short	(.L_5 - .L_4)
	.align		4
.L_4:
        /*001c*/ 	.word	index@(triton_poi_fused_cat_26)
        /*0020*/ 	.word	0x00000000


	//----- nvinfo : EIATTR_MIN_STACK_SIZE
	.align		4
.L_5:
        /*0024*/ 	.byte	0x04, 0x12
        /*0026*/ 	.short	(.L_7 - .L_6)
	.align		4
.L_6:
        /*0028*/ 	.word	index@(triton_poi_fused_cat_26)
        /*002c*/ 	.word	0x00000000
.L_7:


//--------------------- .nv.info.triton_poi_fused_cat_26 --------------------------
	.section	.nv.info.triton_poi_fused_cat_26,"",@"SHT_CUDA_INFO"
	.sectionflags	@""
	.align	4


	//----- nvinfo : EIATTR_CUDA_API_VERSION
	.align		4
        /*0000*/ 	.byte	0x04, 0x37
        /*0002*/ 	.short	(.L_9 - .L_8)
.L_8:
        /*0004*/ 	.word	0x0000007c


	//----- nvinfo : EIATTR_KPARAM_INFO
	.align		4
.L_9:
        /*0008*/ 	.byte	0x04, 0x17
        /*000a*/ 	.short	(.L_11 - .L_10)
.L_10:
        /*000c*/ 	.word	0x00000000
        /*0010*/ 	.short	0x0004
        /*0012*/ 	.short	0x0020
        /*0014*/ 	.byte	0x00, 0xf0, 0x11, 0x00


	//----- nvinfo : EIATTR_KPARAM_INFO
	.align		4
.L_11:
        /*0018*/ 	.byte	0x04, 0x17
        /*001a*/ 	.short	(.L_13 - .L_12)
.L_12:
        /*001c*/ 	.word	0x00000000
        /*0020*/ 	.short	0x0003
        /*0022*/ 	.short	0x0018
        /*0024*/ 	.byte	0x00, 0xf4, 0x21, 0x00


	//----- nvinfo : EIATTR_KPARAM_INFO
	.align		4
.L_13:
        /*0028*/ 	.byte	0x04, 0x17
        /*002a*/ 	.short	(.L_15 - .L_14)
.L_14:
        /*002c*/ 	.word	0x00000000
        /*0030*/ 	.short	0x0002
        /*0032*/ 	.short	0x0010
        /*0034*/ 	.byte	0x00, 0xf4, 0x21, 0x00


	//----- nvinfo : EIATTR_KPARAM_INFO
	.align		4
.L_15:
        /*0038*/ 	.byte	0x04, 0x17
        /*003a*/ 	.short	(.L_17 - .L_16)
.L_16:
        /*003c*/ 	.word	0x00000000
        /*0040*/ 	.short	0x0001
        /*0042*/ 	.short	0x0008
        /*0044*/ 	.byte	0x00, 0xf4, 0x21, 0x00


	//----- nvinfo : EIATTR_KPARAM_INFO
	.align		4
.L_17:
        /*0048*/ 	.byte	0x04, 0x17
        /*004a*/ 	.short	(.L_19 - .L_18)
.L_18:
        /*004c*/ 	.word	0x00000000
        /*0050*/ 	.short	0x0000
        /*0052*/ 	.short	0x0000
        /*0054*/ 	.byte	0x00, 0xf4, 0x21, 0x00


	//----- nvinfo : EIATTR_SPARSE_MMA_MASK
	.align		4
.L_19:
        /*0058*/ 	.byte	0x03, 0x50
        /*005a*/ 	.short	0x0000


	//----- nvinfo : EIATTR_MAXREG_COUNT
	.align		4
        /*005c*/ 	.byte	0x03, 0x1b
        /*005e*/ 	.short	0x00ff


	//----- nvinfo : EIATTR_EXIT_INSTR_OFFSETS
	.align		4
        /*0060*/ 	.byte	0x04, 0x1c
        /*0062*/ 	.short	(.L_21 - .L_20)


	//   ....[0]....
.L_20:
        /*0064*/ 	.word	0x000008d0


	//----- nvinfo : EIATTR_REQNTID
	.align		4
.L_21:
        /*0068*/ 	.byte	0x04, 0x10
        /*006a*/ 	.short	(.L_23 - .L_22)
.L_22:
        /*006c*/ 	.word	0x00000080
        /*0070*/ 	.word	0x00000001
        /*0074*/ 	.word	0x00000001


	//----- nvinfo : EIATTR_CBANK_PARAM_SIZE
	.align		4
.L_23:
        /*0078*/ 	.byte	0x03, 0x19
        /*007a*/ 	.short	0x0024


	//----- nvinfo : EIATTR_PARAM_CBANK
	.align		4
        /*007c*/ 	.byte	0x04, 0x0a
        /*007e*/ 	.short	(.L_25 - .L_24)
	.align		4
.L_24:
        /*0080*/ 	.word	index@(.nv.constant0.triton_poi_fused_cat_26)
        /*0084*/ 	.short	0x0210
        /*0086*/ 	.short	0x0024


	//----- nvinfo : EIATTR_SW_WAR
	.align		4
.L_25:
        /*0088*/ 	.byte	0x04, 0x36
        /*008a*/ 	.short	(.L_27 - .L_26)
.L_26:
        /*008c*/ 	.word	0x00000008
.L_27:


//--------------------- .nv.callgraph             --------------------------
	.section	.nv.callgraph,"",@"SHT_CUDA_CALLGRAPH"
	.align	4
	.sectionentsize	8
	.align		4
        /*0000*/ 	.word	0x00000000
	.align		4
        /*0004*/ 	.word	0xffffffff
	.align		4
        /*0008*/ 	.word	0x00000000
	.align		4
        /*000c*/ 	.word	0xfffffffe
	.align		4
        /*0010*/ 	.word	0x00000000
	.align		4
        /*0014*/ 	.word	0xfffffffd
	.align		4
        /*0018*/ 	.word	0x00000000
	.align		4
        /*001c*/ 	.word	0xfffffffc


//--------------------- .text.triton_poi_fused_cat_26 --------------------------
	.section	.text.triton_poi_fused_cat_26,"ax",@progbits
	.align	128
        .global         triton_poi_fused_cat_26
        .type           triton_poi_fused_cat_26,@function
        .size           triton_poi_fused_cat_26,(.L_x_1 - triton_poi_fused_cat_26)
        .other          triton_poi_fused_cat_26,@"STO_CUDA_ENTRY STV_DEFAULT"
triton_poi_fused_cat_26:
.text.triton_poi_fused_cat_26:
[----:B------:R-:W-:Y:S01]  /*0000*/  LDC R1, c[0x0][0x28] ;  /* 0x00000a00ff017b82 */ /* 0x000fe20000000800 */
[----:B------:R-:W1:Y:S07]  /*0010*/  S2R R0, SR_TID.X ;  /* 0x0000000000007919 */ /* 0x000e6e0000002100 */
[----:B------:R-:W2:Y:S01]  /*0020*/  LDC.64 R22, c[0x0][0x210] ;  /* 0x00008400ff167b82 */ /* 0x000ea20000000a00 */
[----:B------:R-:W-:Y:S01]  /*0030*/  IMAD.MOV.U32 R14, RZ, RZ, RZ ;  /* 0x000000ffff0e7224 */ /* 0x000fe200078e00ff */
[----:B------:R-:W-:Y:S01]  /*0040*/  ULDC.64 UR4, c[0x0][0x208] ;  /* 0x0000820000047ab9 */ /* 0x000fe20000000a00 */
[----:B------:R-:W3:Y:S01]  /*0050*/  S2R R8, SR_CTAID.X ;  /* 0x0000000000087919 */ /* 0x000ee20000002500 */
[----:B------:R-:W-:-:S04]  /*0060*/  ULDC.64 UR6, c[0x0][0x220] ;  /* 0x0000880000067ab9 */ /* 0x000fc80000000a00 */
[----:B------:R-:W4:Y:S01]  /*0070*/  LDC.64 R16, c[0x0][0x218] ;  /* 0x00008600ff107b82 */ /* 0x000f220000000a00 */
[----:B-1----:R-:W-:-:S05]  /*0080*/  IMAD.SHL.U32 R0, R0, 0x4, RZ ;  /* 0x0000000400007824 */ /* 0x002fca00078e00ff */
[----:B------:R-:W-:-:S05]  /*0090*/  LOP3.LUT R3, R0, 0x1fc, RZ, 0xc0, !PT ;  /* 0x000001fc00037812 */ /* 0x000fca00078ec0ff */
[----:B---3--:R-:W-:-:S04]  /*00a0*/  IMAD R2, R8, 0x400, R3 ;  /* 0x0000040008027824 */ /* 0x008fc800078e0203 */
[----:B------:R-:W-:Y:S01]  /*00b0*/  IMAD.HI R9, R2, 0x2aaaaaab, RZ ;  /* 0x2aaaaaab02097827 */ /* 0x000fe200078e02ff */
[----:B------:R-:W-:-:S04]  /*00c0*/  SHF.R.S32.HI R3, RZ, 0x1f, R2 ;  /* 0x0000001fff037819 */ /* 0x000fc80000011402 */
[----:B------:R-:W-:Y:S02]  /*00d0*/  LEA.HI R0, R3, R2, RZ, 0x6 ;  /* 0x0000000203007211 */ /* 0x000fe400078f30ff */
[----:B------:R-:W-:Y:S02]  /*00e0*/  SHF.R.U32.HI R6, RZ, 0x1f, R9 ;  /* 0x0000001fff067819 */ /* 0x000fe40000011609 */
[----:B------:R-:W-:Y:S02]  /*00f0*/  SHF.R.S32.HI R3, RZ, 0x6, R0 ;  /* 0x00000006ff037819 */ /* 0x000fe40000011400 */
[----:B------:R-:W-:Y:S02]  /*0100*/  LEA.HI.SX32 R9, R9, R6, 0x13 ;  /* 0x0000000609097211 */ /* 0x000fe400078f9aff */
[----:B------:R-:W-:Y:S01]  /*0110*/  CS2R R6, SRZ ;  /* 0x0000000000067805 */ /* 0x000fe2000001ff00 */
[----:B------:R-:W-:-:S05]  /*0120*/  IMAD.HI R4, R3, 0x2aaaaaab, RZ ;  /* 0x2aaaaaab03047827 */ /* 0x000fca00078e02ff */
[----:B------:R-:W-:-:S04]  /*0130*/  SHF.R.U32.HI R5, RZ, 0x1f, R4 ;  /* 0x0000001fff057819 */ /* 0x000fc80000011604 */
[----:B------:R-:W-:-:S05]  /*0140*/  LEA.HI R4, R4, R5, RZ, 0x19 ;  /* 0x0000000504047211 */ /* 0x000fca00078fc8ff */
[----:B------:R-:W-:Y:S02]  /*0150*/  IMAD R3, R4, -0x300, R3 ;  /* 0xfffffd0004037824 */ /* 0x000fe400078e0203 */
[----:B------:R-:W-:Y:S02]  /*0160*/  IMAD R4, R9, -0xc000, R2 ;  /* 0xffff400009047824 */ /* 0x000fe400078e0202 */
[C---:B----4-:R-:W-:Y:S01]  /*0170*/  IMAD.WIDE R24, R3.reuse, 0x4, R16 ;  /* 0x0000000403187825 */ /* 0x050fe200078e0210 */
[----:B------:R-:W-:-:S03]  /*0180*/  ISETP.GE.AND P2, PT, R3, 0x100, PT ;  /* 0x000001000300780c */ /* 0x000fc60003f46270 */
[----:B------:R-:W-:Y:S01]  /*0190*/  IMAD R11, R9, 0x4000, R4 ;  /* 0x00004000090b7824 */ /* 0x000fe200078e0204 */
[----:B------:R-:W-:-:S03]  /*01a0*/  CS2R R4, SRZ ;  /* 0x0000000000047805 */ /* 0x000fc6000001ff00 */
[----:B--2---:R-:W-:-:S06]  /*01b0*/  IMAD.WIDE R10, R11, 0x4, R22 ;  /* 0x000000040b0a7825 */ /* 0x004fcc00078e0216 */
[----:B------:R1:W2:Y:S04]  /*01c0*/  @!P2 LDG.E.128 R4, desc[UR4][R10.64] ;  /* 0x000000040a04a981 */ /* 0x0002a8000c1e1d00 */
[----:B------:R-:W3:Y:S01]  /*01d0*/  @!P2 LDG.E.EL R14, desc[UR4][R24.64] ;  /* 0x00000004180ea981 */ /* 0x000ee2000c2e1900 */
[----:B------:R-:W-:Y:S01]  /*01e0*/  SHF.R.S32.HI R13, RZ, 0x15, R8 ;  /* 0x00000015ff0d7819 */ /* 0x000fe20000011408 */
[----:B------:R-:W-:Y:S01]  /*01f0*/  VIADD R8, R2, 0x200 ;  /* 0x0000020002087836 */ /* 0x000fe20000000000 */
[----:B------:R-:W-:Y:S01]  /*0200*/  LOP3.LUT R15, R0, 0xffffffc0, RZ, 0xc0, !PT ;  /* 0xffffffc0000f7812 */ /* 0x000fe200078ec0ff */
[----:B------:R-:W-:Y:S01]  /*0210*/  IMAD.SHL.U32 R0, R9, 0x8000, RZ ;  /* 0x0000800009007824 */ /* 0x000fe200078e00ff */
[----:B------:R-:W-:Y:S01]  /*0220*/  SGXT R13, R13, 0x1 ;  /* 0x000000010d0d781a */ /* 0x000fe20000000200 */
[----:B------:R-:W-:Y:S01]  /*0230*/  IMAD.HI R19, R8, 0x2aaaaaab, RZ ;  /* 0x2aaaaaab08137827 */ /* 0x000fe200078e02ff */
[----:B------:R-:W-:-:S02]  /*0240*/  CS2R R26, SRZ ;  /* 0x00000000001a7805 */ /* 0x000fc4000001ff00 */
[----:B------:R-:W-:Y:S02]  /*0250*/  ISETP.GT.AND P5, PT, R3, 0xff, PT ;  /* 0x000000ff0300780c */ /* 0x000fe40003fa4270 */
[----:B------:R-:W-:Y:S01]  /*0260*/  LEA.HI R13, R13, R8, RZ, 0x6 ;  /* 0x000000080d0d7211 */ /* 0x000fe200078f30ff */
[----:B-1----:R-:W-:Y:S01]  /*0270*/  IMAD.IADD R10, R2, 0x1, -R15 ;  /* 0x00000001020a7824 */ /* 0x002fe200078e0a0f */
[----:B------:R-:W-:Y:S01]  /*0280*/  SHF.R.U32.HI R20, RZ, 0x1f, R19 ;  /* 0x0000001fff147819 */ /* 0x000fe20000011613 */
[----:B------:R-:W4:Y:S01]  /*0290*/  @!P2 LDG.E.EL R26, desc[UR4][R24.64] ;  /* 0x00000004181aa981 */ /* 0x000f22000c2e1900 */
[----:B------:R-:W-:Y:S01]  /*02a0*/  SHF.R.S32.HI R12, RZ, 0x6, R13 ;  /* 0x00000006ff0c7819 */ /* 0x000fe2000001140d */
[----:B------:R-:W-:Y:S01]  /*02b0*/  IMAD.MOV.U32 R28, RZ, RZ, RZ ;  /* 0x000000ffff1c7224 */ /* 0x000fe200078e00ff */
[----:B------:R-:W-:Y:S01]  /*02c0*/  SHF.R.S32.HI R15, RZ, 0x1f, R10 ;  /* 0x0000001fff0f7819 */ /* 0x000fe2000001140a */
[----:B------:R-:W5:Y:S02]  /*02d0*/  @!P2 LDG.E.EL R27, desc[UR4][R24.64] ;  /* 0x00000004181ba981 */ /* 0x000f64000c2e1900 */
[----:B------:R-:W-:-:S02]  /*02e0*/  IMAD.HI R13, R12, 0x2aaaaaab, RZ ;  /* 0x2aaaaaab0c0d7827 */ /* 0x000fc400078e02ff */
[----:B------:R-:W5:Y:S03]  /*02f0*/  @!P2 LDG.E.EL R28, desc[UR4][R24.64] ;  /* 0x00000004181ca981 */ /* 0x000f66000c2e1900 */
[----:B------:R-:W-:-:S04]  /*0300*/  SHF.R.U32.HI R18, RZ, 0x1f, R13 ;  /* 0x0000001fff127819 */ /* 0x000fc8000001160d */
[----:B------:R-:W-:Y:S02]  /*0310*/  LEA.HI R11, R13, R18, RZ, 0x19 ;  /* 0x000000120d0b7211 */ /* 0x000fe400078fc8ff */
[----:B------:R-:W-:Y:S01]  /*0320*/  LEA.HI.SX32 R13, R19, R20, 0x13 ;  /* 0x00000014130d7211 */ /* 0x000fe200078f9aff */
[----:B------:R-:W-:Y:S02]  /*0330*/  IMAD.SHL.U32 R19, R3, 0x40, RZ ;  /* 0x0000004003137824 */ /* 0x000fe400078e00ff */
[----:B------:R-:W-:Y:S01]  /*0340*/  IMAD R9, R11, -0x300, R12 ;  /* 0xfffffd000b097824 */ /* 0x000fe200078e020c */
[--C-:B------:R-:W-:Y:S01]  /*0350*/  SHF.R.S32.HI R11, RZ, 0x1f, R0.reuse ;  /* 0x0000001fff0b7819 */ /* 0x100fe20000011400 */
[----:B------:R-:W-:Y:S01]  /*0360*/  IMAD.SHL.U32 R18, R13, 0x8000, RZ ;  /* 0x000080000d127824 */ /* 0x000fe200078e00ff */
[-C--:B------:R-:W-:Y:S01]  /*0370*/  IADD3 R0, P0, P1, R19, R10.reuse, R0 ;  /* 0x0000000a13007210 */ /* 0x080fe2000791e000 */
[----:B------:R-:W-:Y:S01]  /*0380*/  IMAD.MOV.U32 R3, RZ, RZ, RZ ;  /* 0x000000ffff037224 */ /* 0x000fe200078e00ff */
[----:B------:R-:W-:Y:S01]  /*0390*/  SHF.R.S32.HI R12, RZ, 0x1f, R19 ;  /* 0x0000001fff0c7819 */ /* 0x000fe20000011413 */
[----:B------:R-:W-:Y:S01]  /*03a0*/  IMAD.SHL.U32 R19, R9, 0x40, RZ ;  /* 0x0000004009137824 */ /* 0x000fe200078e00ff */
[----:B------:R-:W-:Y:S01]  /*03b0*/  SHF.R.S32.HI R20, RZ, 0x1f, R18 ;  /* 0x0000001fff147819 */ /* 0x000fe20000011412 */
[----:B------:R-:W-:Y:S01]  /*03c0*/  IMAD R8, R13, -0xc000, R8 ;  /* 0xffff40000d087824 */ /* 0x000fe200078e0208 */
[----:B------:R-:W-:Y:S01]  /*03d0*/  IADD3.X R11, R12, R15, R11, P0, P1 ;  /* 0x0000000f0c0b7210 */ /* 0x000fe200007e240b */
[----:B------:R-:W-:Y:S01]  /*03e0*/  IMAD.WIDE R16, R9, 0x4, R16 ;  /* 0x0000000409107825 */ /* 0x000fe200078e0210 */
[----:B------:R-:W-:-:S02]  /*03f0*/  IADD3 R12, P1, P3, R19, R10, R18 ;  /* 0x0000000a130c7210 */ /* 0x000fc40007b3e012 */
[----:B------:R-:W-:Y:S01]  /*0400*/  SHF.R.S32.HI R10, RZ, 0x1f, R19 ;  /* 0x0000001fff0a7819 */ /* 0x000fe20000011413 */
[----:B------:R-:W-:Y:S01]  /*0410*/  IMAD R13, R13, 0x4000, R8 ;  /* 0x000040000d0d7824 */ /* 0x000fe200078e0208 */
[----:B------:R-:W-:Y:S02]  /*0420*/  LEA R18, P0, R0, UR6, 0x2 ;  /* 0x0000000600127c11 */ /* 0x000fe4000f8010ff */
[----:B------:R-:W-:Y:S02]  /*0430*/  IADD3.X R15, R10, R15, R20, P1, P3 ;  /* 0x0000000f0a0f7210 */ /* 0x000fe40000fe6414 */
[----:B------:R-:W-:Y:S02]  /*0440*/  CS2R R20, SRZ ;  /* 0x0000000000147805 */ /* 0x000fe4000001ff00 */
[C---:B------:R-:W-:Y:S02]  /*0450*/  ISETP.GE.AND P1, PT, R9.reuse, 0x100, PT ;  /* 0x000001000900780c */ /* 0x040fe40003f26270 */
[----:B------:R-:W-:Y:S01]  /*0460*/  LEA.HI.X R19, R0, UR7, R11, 0x2, P0 ;  /* 0x0000000700137c11 */ /* 0x000fe200080f140b */
[----:B------:R-:W-:Y:S01]  /*0470*/  IMAD.MOV.U32 R0, RZ, RZ, RZ ;  /* 0x000000ffff007224 */ /* 0x000fe200078e00ff */
[----:B------:R-:W-:-:S02]  /*0480*/  ISETP.GT.AND P0, PT, R9, 0xff, PT ;  /* 0x000000ff0900780c */ /* 0x000fc40003f04270 */
[----:B------:R-:W-:Y:S02]  /*0490*/  CS2R R8, SRZ ;  /* 0x0000000000087805 */ /* 0x000fe4000001ff00 */
[----:B------:R-:W-:Y:S01]  /*04a0*/  CS2R R10, SRZ ;  /* 0x00000000000a7805 */ /* 0x000fe2000001ff00 */
[----:B------:R-:W-:-:S05]  /*04b0*/  IMAD.WIDE R22, R13, 0x4, R22 ;  /* 0x000000040d167825 */ /* 0x000fca00078e0216 */
[----:B------:R1:W5:Y:S04]  /*04c0*/  @P5 LDG.E.128 R8, desc[UR4][R18.64+-0x10000] ;  /* 0xff00000412085981 */ /* 0x000368000c1e1d00 */
[----:B------:R-:W5:Y:S04]  /*04d0*/  @!P1 LDG.E.EL R3, desc[UR4][R16.64] ;  /* 0x0000000410039981 */ /* 0x000f68000c2e1900 */
[----:B------:R-:W5:Y:S04]  /*04e0*/  @!P1 LDG.E.EL R0, desc[UR4][R16.64] ;  /* 0x0000000410009981 */ /* 0x000f68000c2e1900 */
[----:B------:R-:W5:Y:S04]  /*04f0*/  @!P1 LDG.E.EL R21, desc[UR4][R16.64] ;  /* 0x0000000410159981 */ /* 0x000f68000c2e1900 */
[----:B------:R3:W5:Y:S01]  /*0500*/  @!P1 LDG.E.EL R20, desc[UR4][R16.64] ;  /* 0x0000000410149981 */ /* 0x000762000c2e1900 */
[----:B-1----:R-:W-:-:S02]  /*0510*/  CS2R R18, SRZ ;  /* 0x0000000000127805 */ /* 0x002fc4000001ff00 */
[----:B------:R-:W-:-:S04]  /*0520*/  LEA R24, P3, R12, UR6, 0x2 ;  /* 0x000000060c187c11 */ /* 0x000fc8000f8610ff */
[----:B------:R-:W-:Y:S02]  /*0530*/  LEA.HI.X R25, R12, UR7, R15, 0x2, P3 ;  /* 0x000000070c197c11 */ /* 0x000fe400098f140f */
[----:B------:R-:W-:Y:S02]  /*0540*/  CS2R R12, SRZ ;  /* 0x00000000000c7805 */ /* 0x000fe4000001ff00 */
[----:B--2---:R-:W-:Y:S02]  /*0550*/  SEL R4, R4, RZ, !P2 ;  /* 0x000000ff04047207 */ /* 0x004fe40005000000 */
[----:B---3--:R-:W-:-:S04]  /*0560*/  SEL R17, R14, RZ, !P2 ;  /* 0x000000ff0e117207 */ /* 0x008fc80005000000 */
[C---:B------:R-:W-:Y:S01]  /*0570*/  FSETP.GEU.AND P6, PT, R4.reuse, -R17, PT ;  /* 0x800000110400720b */ /* 0x040fe20003fce000 */
[----:B------:R-:W-:Y:S01]  /*0580*/  FADD R4, R4, R17 ;  /* 0x0000001104047221 */ /* 0x000fe20000000000 */
[----:B------:R-:W-:Y:S02]  /*0590*/  CS2R R16, SRZ ;  /* 0x0000000000107805 */ /* 0x000fe4000001ff00 */
[----:B------:R-:W-:-:S04]  /*05a0*/  CS2R R14, SRZ ;  /* 0x00000000000e7805 */ /* 0x000fc8000001ff00 */
[----:B------:R-:W2:Y:S04]  /*05b0*/  @!P1 LDG.E.128 R16, desc[UR4][R22.64] ;  /* 0x0000000416109981 */ /* 0x000ea8000c1e1d00 */
[----:B------:R1:W3:Y:S01]  /*05c0*/  @P0 LDG.E.128 R12, desc[UR4][R24.64+-0x10000] ;  /* 0xff000004180c0981 */ /* 0x0002e2000c1e1d00 */
[----:B------:R-:W-:Y:S02]  /*05d0*/  SEL R5, R5, RZ, !P2 ;  /* 0x000000ff05057207 */ /* 0x000fe40005000000 */
[----:B----4-:R-:W-:Y:S02]  /*05e0*/  SEL R29, R26, RZ, !P2 ;  /* 0x000000ff1a1d7207 */ /* 0x010fe40005000000 */
[----:B------:R-:W-:Y:S02]  /*05f0*/  SEL R6, R6, RZ, !P2 ;  /* 0x000000ff06067207 */ /* 0x000fe40005000000 */
[----:B-----5:R-:W-:-:S02]  /*0600*/  SEL R27, R27, RZ, !P2 ;  /* 0x000000ff1b1b7207 */ /* 0x020fc40005000000 */
[C---:B------:R-:W-:Y:S01]  /*0610*/  FSETP.GEU.AND P3, PT, R5.reuse, -R29, PT ;  /* 0x8000001d0500720b */ /* 0x040fe20003f6e000 */
[----:B-1----:R-:W-:Y:S01]  /*0620*/  FADD R24, R5, R29 ;  /* 0x0000001d05187221 */ /* 0x002fe20000000000 */
[----:B------:R-:W-:Y:S01]  /*0630*/  SEL R26, R7, RZ, !P2 ;  /* 0x000000ff071a7207 */ /* 0x000fe20005000000 */
[C---:B------:R-:W-:Y:S01]  /*0640*/  FADD R5, R6.reuse, R27 ;  /* 0x0000001b06057221 */ /* 0x040fe20000000000 */
[----:B------:R-:W-:Y:S02]  /*0650*/  FSETP.GEU.AND P4, PT, R6, -R27, PT ;  /* 0x8000001b0600720b */ /* 0x000fe40003f8e000 */
[----:B------:R-:W1:Y:S01]  /*0660*/  LDC.64 R6, c[0x0][0x228] ;  /* 0x00008a00ff067b82 */ /* 0x000e620000000a00 */
[----:B------:R-:W-:Y:S02]  /*0670*/  SEL R23, R28, RZ, !P2 ;  /* 0x000000ff1c177207 */ /* 0x000fe40005000000 */
[----:B------:R-:W-:Y:S02]  /*0680*/  SEL R8, R8, RZ, P5 ;  /* 0x000000ff08087207 */ /* 0x000fe40002800000 */
[----:B------:R-:W-:-:S02]  /*0690*/  SEL R9, R9, RZ, P5 ;  /* 0x000000ff09097207 */ /* 0x000fc40002800000 */
[----:B------:R-:W-:Y:S02]  /*06a0*/  SEL R10, R10, RZ, P5 ;  /* 0x000000ff0a0a7207 */ /* 0x000fe40002800000 */
[----:B------:R-:W-:Y:S02]  /*06b0*/  SEL R11, R11, RZ, P5 ;  /* 0x000000ff0b0b7207 */ /* 0x000fe40002800000 */
[C---:B------:R-:W-:Y:S01]  /*06c0*/  FSETP.GEU.AND P5, PT, R26.reuse, -R23, PT ;  /* 0x800000171a00720b */ /* 0x040fe20003fae000 */
[----:B------:R-:W-:Y:S01]  /*06d0*/  FADD R26, R26, R23 ;  /* 0x000000171a1a7221 */ /* 0x000fe20000000000 */
[----:B------:R-:W-:Y:S02]  /*06e0*/  @!P2 SEL R8, R4, RZ, P6 ;  /* 0x000000ff0408a207 */ /* 0x000fe40003000000 */
[----:B------:R-:W-:Y:S02]  /*06f0*/  SEL R3, R3, RZ, !P1 ;  /* 0x000000ff03037207 */ /* 0x000fe40004800000 */
[----:B------:R-:W-:-:S02]  /*0700*/  SEL R4, R0, RZ, !P1 ;  /* 0x000000ff00047207 */ /* 0x000fc40004800000 */
[----:B------:R-:W-:Y:S02]  /*0710*/  SEL R21, R21, RZ, !P1 ;  /* 0x000000ff15157207 */ /* 0x000fe40004800000 */
[----:B------:R-:W-:Y:S02]  /*0720*/  SEL R20, R20, RZ, !P1 ;  /* 0x000000ff14147207 */ /* 0x000fe40004800000 */
[----:B------:R-:W-:Y:S02]  /*0730*/  @!P2 SEL R9, R24, RZ, P3 ;  /* 0x000000ff1809a207 */ /* 0x000fe40001800000 */
[----:B------:R-:W-:Y:S02]  /*0740*/  @!P2 SEL R10, R5, RZ, P4 ;  /* 0x000000ff050aa207 */ /* 0x000fe40002000000 */
[----:B------:R-:W-:Y:S01]  /*0750*/  @!P2 SEL R11, R26, RZ, P5 ;  /* 0x000000ff1a0ba207 */ /* 0x000fe20002800000 */
[----:B-1----:R-:W-:-:S05]  /*0760*/  IMAD.WIDE R6, R2, 0x4, R6 ;  /* 0x0000000402067825 */ /* 0x002fca00078e0206 */
[----:B------:R-:W-:Y:S01]  /*0770*/  STG.E.128 desc[UR4][R6.64], R8 ;  /* 0x0000000806007986 */ /* 0x000fe2000c101d04 */
[----:B--2---:R-:W-:Y:S02]  /*0780*/  SEL R16, R16, RZ, !P1 ;  /* 0x000000ff10107207 */ /* 0x004fe40004800000 */
[----:B------:R-:W-:Y:S02]  /*0790*/  SEL R17, R17, RZ, !P1 ;  /* 0x000000ff11117207 */ /* 0x000fe40004800000 */
[----:B------:R-:W-:Y:S02]  /*07a0*/  SEL R18, R18, RZ, !P1 ;  /* 0x000000ff12127207 */ /* 0x000fe40004800000 */
[----:B------:R-:W-:Y:S01]  /*07b0*/  SEL R19, R19, RZ, !P1 ;  /* 0x000000ff13137207 */ /* 0x000fe20004800000 */
[----:B------:R-:W-:Y:S01]  /*07c0*/  FADD R0, R16, R3 ;  /* 0x0000000310007221 */ /* 0x000fe20000000000 */
[C---:B------:R-:W-:Y:S01]  /*07d0*/  FSETP.GEU.AND P3, PT, R17.reuse, -R4, PT ;  /* 0x800000041100720b */ /* 0x040fe20003f6e000 */
[----:B------:R-:W-:Y:S01]  /*07e0*/  FADD R4, R17, R4 ;  /* 0x0000000411047221 */ /* 0x000fe20000000000 */
[C---:B------:R-:W-:Y:S01]  /*07f0*/  FSETP.GEU.AND P4, PT, R18.reuse, -R21, PT ;  /* 0x800000151200720b */ /* 0x040fe20003f8e000 */
[----:B------:R-:W-:Y:S01]  /*0800*/  FADD R18, R18, R21 ;  /* 0x0000001512127221 */ /* 0x000fe20000000000 */
[C---:B------:R-:W-:Y:S01]  /*0810*/  FSETP.GEU.AND P2, PT, R19.reuse, -R20, PT ;  /* 0x800000141300720b */ /* 0x040fe20003f4e000 */
[----:B------:R-:W-:Y:S01]  /*0820*/  FADD R19, R19, R20 ;  /* 0x0000001413137221 */ /* 0x000fe20000000000 */
[----:B------:R-:W-:-:S02]  /*0830*/  FSETP.GEU.AND P6, PT, R16, -R3, PT ;  /* 0x800000031000720b */ /* 0x000fc40003fce000 */
[----:B---3--:R-:W-:Y:S02]  /*0840*/  SEL R12, R12, RZ, P0 ;  /* 0x000000ff0c0c7207 */ /* 0x008fe40000000000 */
[----:B------:R-:W-:Y:S02]  /*0850*/  SEL R13, R13, RZ, P0 ;  /* 0x000000ff0d0d7207 */ /* 0x000fe40000000000 */
[----:B------:R-:W-:Y:S02]  /*0860*/  SEL R14, R14, RZ, P0 ;  /* 0x000000ff0e0e7207 */ /* 0x000fe40000000000 */
[----:B------:R-:W-:Y:S02]  /*0870*/  SEL R15, R15, RZ, P0 ;  /* 0x000000ff0f0f7207 */ /* 0x000fe40000000000 */
[----:B------:R-:W-:Y:S02]  /*0880*/  @!P1 SEL R12, R0, RZ, P6 ;  /* 0x000000ff000c9207 */ /* 0x000fe40003000000 */
[----:B------:R-:W-:-:S02]  /*0890*/  @!P1 SEL R13, R4, RZ, P3 ;  /* 0x000000ff040d9207 */ /* 0x000fc40001800000 */
[----:B------:R-:W-:Y:S02]  /*08a0*/  @!P1 SEL R14, R18, RZ, P4 ;  /* 0x000000ff120e9207 */ /* 0x000fe40002000000 */
[----:B------:R-:W-:-:S05]  /*08b0*/  @!P1 SEL R15, R19, RZ, P2 ;  /* 0x000000ff130f9207 */ /* 0x000fca0001000000 */
[----:B------:R-:W-:Y:S01]  /*08c0*/  STG.E.128 desc[UR4][R6.64+0x800], R12 ;  /* 0x0008000c06007986 */ /* 0x000fe2000c101d04 */
[----:B------:R-:W-:Y:S05]  /*08d0*/  EXIT ;  /* 0x000000000000794d */ /* 0x000fea0003800000 */
.L_x_0:
[----:B------:R-:W-:-:S00]  /*08e0*/  BRA `(.L_x_0) ;  /* 0xfffffffc00fc7947 */ /* 0x000fc0000383ffff */
[----:B------:R-:W-:-:S00]  /*08f0*/  NOP ;  /* 0x0000000000007918 */ /* 0x000fc00000000000 */
        /* <DEDUP_REMOVED lines=8> */
.L_x_1:


//--------------------- .nv.constant0.triton_poi_fused_cat_26 --------------------------
	.section	.nv.constant0.triton_poi_fused_cat_26,"a",@progbits
	.sectionflags	@""
	.align	4
.nv.constant0.triton_poi_fused_cat_26:
	.zero		564
